//
// Generated by NVIDIA NVVM Compiler
//
// Compiler Build ID: CL-36424714
// Cuda compilation tools, release 13.0, V13.0.88
// Based on NVVM 20.0.0
//

.version 9.0
.target sm_100
.address_size 64

	// .globl	_Z16nodiag_normalizePfS_ii

.visible .entry _Z16nodiag_normalizePfS_ii(
	.param .u64 .ptr .align 1 _Z16nodiag_normalizePfS_ii_param_0,
	.param .u64 .ptr .align 1 _Z16nodiag_normalizePfS_ii_param_1,
	.param .u32 _Z16nodiag_normalizePfS_ii_param_2,
	.param .u32 _Z16nodiag_normalizePfS_ii_param_3
)
{
	.reg .pred 	%p<5>;
	.reg .b32 	%r<17>;
	.reg .b32 	%f<7>;
	.reg .b64 	%rd<10>;

	ld.param.u64 	%rd1, [_Z16nodiag_normalizePfS_ii_param_0];
	ld.param.u64 	%rd2, [_Z16nodiag_normalizePfS_ii_param_1];
	ld.param.u32 	%r5, [_Z16nodiag_normalizePfS_ii_param_2];
	ld.param.u32 	%r4, [_Z16nodiag_normalizePfS_ii_param_3];
	mov.u32 	%r6, %ctaid.x;
	mov.u32 	%r7, %ntid.x;
	mov.u32 	%r8, %tid.x;
	mad.lo.s32 	%r1, %r6, %r7, %r8;
	mov.u32 	%r9, %ctaid.y;
	mov.u32 	%r10, %ntid.y;
	mov.u32 	%r11, %tid.y;
	mad.lo.s32 	%r12, %r9, %r10, %r11;
	max.s32 	%r13, %r1, %r12;
	setp.ge.s32 	%p1, %r13, %r5;
	@%p1 bra 	$L__BB0_3;
	setp.ne.s32 	%p2, %r1, %r4;
	setp.eq.s32 	%p3, %r1, %r12;
	or.pred  	%p4, %p2, %p3;
	@%p4 bra 	$L__BB0_3;
	cvta.to.global.u64 	%rd3, %rd1;
	mul.lo.s32 	%r14, %r4, %r5;
	add.s32 	%r15, %r14, %r12;
	cvta.to.global.u64 	%rd4, %rd2;
	mul.wide.s32 	%rd5, %r15, 4;
	add.s64 	%rd6, %rd4, %rd5;
	ld.global.f32 	%f1, [%rd6];
	add.s32 	%r16, %r14, %r4;
	mul.wide.s32 	%rd7, %r16, 4;
	add.s64 	%rd8, %rd3, %rd7;
	ld.global.f32 	%f2, [%rd8];
	div.rn.f32 	%f3, %f1, %f2;
	st.global.f32 	[%rd6], %f3;
	add.s64 	%rd9, %rd3, %rd5;
	ld.global.f32 	%f4, [%rd9];
	ld.global.f32 	%f5, [%rd8];
	div.rn.f32 	%f6, %f4, %f5;
	st.global.f32 	[%rd9], %f6;
$L__BB0_3:
	ret;

}
	// .globl	_Z14diag_normalizePfS_ii
.visible .entry _Z14diag_normalizePfS_ii(
	.param .u64 .ptr .align 1 _Z14diag_normalizePfS_ii_param_0,
	.param .u64 .ptr .align 1 _Z14diag_normalizePfS_ii_param_1,
	.param .u32 _Z14diag_normalizePfS_ii_param_2,
	.param .u32 _Z14diag_normalizePfS_ii_param_3
)
{
	.reg .pred 	%p<5>;
	.reg .b32 	%r<15>;
	.reg .b32 	%f<6>;
	.reg .b64 	%rd<10>;

	ld.param.u64 	%rd1, [_Z14diag_normalizePfS_ii_param_0];
	ld.param.u64 	%rd2, [_Z14diag_normalizePfS_ii_param_1];
	ld.param.u32 	%r5, [_Z14diag_normalizePfS_ii_param_2];
	ld.param.u32 	%r4, [_Z14diag_normalizePfS_ii_param_3];
	mov.u32 	%r6, %ctaid.x;
	mov.u32 	%r7, %ntid.x;
	mov.u32 	%r8, %tid.x;
	mad.lo.s32 	%r1, %r6, %r7, %r8;
	mov.u32 	%r9, %ctaid.y;
	mov.u32 	%r10, %ntid.y;
	mov.u32 	%r11, %tid.y;
	mad.lo.s32 	%r12, %r9, %r10, %r11;
	max.s32 	%r13, %r1, %r12;
	setp.ge.s32 	%p1, %r13, %r5;
	@%p1 bra 	$L__BB1_3;
	setp.ne.s32 	%p2, %r1, %r12;
	setp.ne.s32 	%p3, %r1, %r4;
	or.pred  	%p4, %p2, %p3;
	@%p4 bra 	$L__BB1_3;
	cvta.to.global.u64 	%rd3, %rd1;
	mad.lo.s32 	%r14, %r4, %r5, %r4;
	cvta.to.global.u64 	%rd4, %rd2;
	mul.wide.u32 	%rd5, %r14, 4;
	add.s64 	%rd6, %rd4, %rd5;
	ld.global.f32 	%f1, [%rd6];
	mul.wide.s32 	%rd7, %r14, 4;
	add.s64 	%rd8, %rd3, %rd7;
	ld.global.f32 	%f2, [%rd8];
	div.rn.f32 	%f3, %f1, %f2;
	st.global.f32 	[%rd6], %f3;
	add.s64 	%rd9, %rd3, %rd5;
	ld.global.f32 	%f4, [%rd9];
	div.rn.f32 	%f5, %f4, %f4;
	st.global.f32 	[%rd9], %f5;
$L__BB1_3:
	ret;

}
	// .globl	_Z11gaussjordanPfS_ii
.visible .entry _Z11gaussjordanPfS_ii(
	.param .u64 .ptr .align 1 _Z11gaussjordanPfS_ii_param_0,
	.param .u64 .ptr .align 1 _Z11gaussjordanPfS_ii_param_1,
	.param .u32 _Z11gaussjordanPfS_ii_param_2,
	.param .u32 _Z11gaussjordanPfS_ii_param_3
)
{
	.reg .pred 	%p<5>;
	.reg .b32 	%r<18>;
	.reg .b32 	%f<11>;
	.reg .b64 	%rd<15>;

	ld.param.u64 	%rd4, [_Z11gaussjordanPfS_ii_param_0];
	ld.param.u64 	%rd3, [_Z11gaussjordanPfS_ii_param_1];
	ld.param.u32 	%r7, [_Z11gaussjordanPfS_ii_param_2];
	ld.param.u32 	%r6, [_Z11gaussjordanPfS_ii_param_3];
	cvta.to.global.u64 	%rd1, %rd4;
	mov.u32 	%r8, %ctaid.x;
	mov.u32 	%r9, %ntid.x;
	mov.u32 	%r10, %tid.x;
	mad.lo.s32 	%r1, %r8, %r9, %r10;
	mov.u32 	%r11, %ctaid.y;
	mov.u32 	%r12, %ntid.y;
	mov.u32 	%r13, %tid.y;
	mad.lo.s32 	%r14, %r11, %r12, %r13;
	max.s32 	%r15, %r1, %r14;
	setp.ge.s32 	%p1, %r15, %r7;
	setp.eq.s32 	%p2, %r1, %r6;
	or.pred  	%p3, %p1, %p2;
	@%p3 bra 	$L__BB2_3;
	cvta.to.global.u64 	%rd5, %rd3;
	mad.lo.s32 	%r3, %r6, %r7, %r14;
	mul.wide.s32 	%rd6, %r3, 4;
	add.s64 	%rd7, %rd5, %rd6;
	ld.global.f32 	%f1, [%rd7];
	mul.lo.s32 	%r16, %r7, %r1;
	add.s32 	%r17, %r16, %r6;
	mul.wide.s32 	%rd8, %r17, 4;
	add.s64 	%rd2, %rd1, %rd8;
	ld.global.f32 	%f2, [%rd2];
	mul.f32 	%f3, %f1, %f2;
	add.s32 	%r4, %r16, %r14;
	mul.wide.s32 	%rd9, %r4, 4;
	add.s64 	%rd10, %rd5, %rd9;
	ld.global.f32 	%f4, [%rd10];
	sub.f32 	%f5, %f4, %f3;
	st.global.f32 	[%rd10], %f5;
	setp.eq.s32 	%p4, %r14, %r6;
	@%p4 bra 	$L__BB2_3;
	add.s64 	%rd12, %rd1, %rd6;
	ld.global.f32 	%f6, [%rd12];
	ld.global.f32 	%f7, [%rd2];
	mul.f32 	%f8, %f6, %f7;
	add.s64 	%rd14, %rd1, %rd9;
	ld.global.f32 	%f9, [%rd14];
	sub.f32 	%f10, %f9, %f8;
	st.global.f32 	[%rd14], %f10;
$L__BB2_3:
	ret;

}
	// .globl	_Z8set_zeroPfS_ii
.visible .entry _Z8set_zeroPfS_ii(
	.param .u64 .ptr .align 1 _Z8set_zeroPfS_ii_param_0,
	.param .u64 .ptr .align 1 _Z8set_zeroPfS_ii_param_1,
	.param .u32 _Z8set_zeroPfS_ii_param_2,
	.param .u32 _Z8set_zeroPfS_ii_param_3
)
{
	.reg .pred 	%p<6>;
	.reg .b32 	%r<14>;
	.reg .b64 	%rd<5>;

	ld.param.u64 	%rd1, [_Z8set_zeroPfS_ii_param_0];
	ld.param.u32 	%r2, [_Z8set_zeroPfS_ii_param_2];
	ld.param.u32 	%r3, [_Z8set_zeroPfS_ii_param_3];
	mov.u32 	%r4, %ctaid.x;
	mov.u32 	%r5, %ntid.x;
	mov.u32 	%r6, %tid.x;
	mad.lo.s32 	%r1, %r4, %r5, %r6;
	mov.u32 	%r7, %ctaid.y;
	mov.u32 	%r8, %ntid.y;
	mov.u32 	%r9, %tid.y;
	mad.lo.s32 	%r10, %r7, %r8, %r9;
	max.s32 	%r11, %r1, %r10;
	setp.ge.s32 	%p1, %r11, %r2;
	setp.eq.s32 	%p2, %r1, %r3;
	or.pred  	%p3, %p1, %p2;
	setp.ne.s32 	%p4, %r10, %r3;
	or.pred  	%p5, %p4, %p3;
	@%p5 bra 	$L__BB3_2;
	cvta.to.global.u64 	%rd2, %rd1;
	mad.lo.s32 	%r12, %r2, %r1, %r3;
	mul.wide.s32 	%rd3, %r12, 4;
	add.s64 	%rd4, %rd2, %rd3;
	mov.b32 	%r13, 0;
	st.global.u32 	[%rd4], %r13;
$L__BB3_2:
	ret;

}


// ===== COMPILED SASS (sm_100) =====

	.target	sm_100

	.elftype	@"ET_EXEC"


//--------------------- .note.nv.tkinfo           --------------------------
	.section	.note.nv.tkinfo,"",@"SHT_NOTE"
	.sectionflags	@"SHF_NOTE_NV_TKINFO"
	.tkinfo
        /*0018*/ 	.word	0x00000002
        /*0030*/ 	.string	""
        /*0030*/ 	.string	"ptxas"
        /*0030*/ 	.string	"Cuda compilation tools, release 13.0, V13.0.88"
        /*0030*/ 	.string	"Build cuda_13.0.r13.0/compiler.36424714_0"
        /*0030*/ 	.string	"-arch sm_100 -m 64 "



//--------------------- .note.nv.cuinfo           --------------------------
	.section	.note.nv.cuinfo,"",@"SHT_NOTE"
	.sectionflags	@"SHF_NOTE_NV_CUINFO"
        /*0018*/ 	.short	0x0002
        /*001a*/ 	.short	0x0064
        /*001c*/ 	.short	0x0082
	.zero		2


//--------------------- .nv.info                  --------------------------
	.section	.nv.info,"",@"SHT_CUDA_INFO"
	.align	4


	//----- nvinfo : EIATTR_REGCOUNT
	.align		4
        /*0000*/ 	.byte	0x04, 0x2f
        /*0002*/ 	.short	(.L_1 - .L_0)
	.align		4
.L_0:
        /*0004*/ 	.word	index@(_Z16nodiag_normalizePfS_ii)
        /*0008*/ 	.word	0x00000013


	//----- nvinfo : EIATTR_FRAME_SIZE
	.align		4
.L_1:
        /*000c*/ 	.byte	0x04, 0x11
        /*000e*/ 	.short	(.L_3 - .L_2)
	.align		4
.L_2:
        /*0010*/ 	.word	index@($__internal_1_$__cuda_sm3x_div_rn_noftz_f32_slowpath)
        /*0014*/ 	.word	0x00000000


	//----- nvinfo : EIATTR_FRAME_SIZE
	.align		4
.L_3:
        /*0018*/ 	.byte	0x04, 0x11
        /*001a*/ 	.short	(.L_5 - .L_4)
	.align		4
.L_4:
        /*001c*/ 	.word	index@(_Z16nodiag_normalizePfS_ii)
        /*0020*/ 	.word	0x00000000


	//----- nvinfo : EIATTR_REGCOUNT
	.align		4
.L_5:
        /*0024*/ 	.byte	0x04, 0x2f
        /*0026*/ 	.short	(.L_7 - .L_6)
	.align		4
.L_6:
        /*0028*/ 	.word	index@(_Z14diag_normalizePfS_ii)
        /*002c*/ 	.word	0x00000013


	//----- nvinfo : EIATTR_FRAME_SIZE
	.align		4
.L_7:
        /*0030*/ 	.byte	0x04, 0x11
        /*0032*/ 	.short	(.L_9 - .L_8)
	.align		4
.L_8:
        /*0034*/ 	.word	index@($__internal_0_$__cuda_sm3x_div_rn_noftz_f32_slowpath)
        /*0038*/ 	.word	0x00000000


	//----- nvinfo : EIATTR_FRAME_SIZE
	.align		4
.L_9:
        /*003c*/ 	.byte	0x04, 0x11
        /*003e*/ 	.short	(.L_11 - .L_10)
	.align		4
.L_10:
        /*0040*/ 	.word	index@(_Z14diag_normalizePfS_ii)
        /*0044*/ 	.word	0x00000000


	//----- nvinfo : EIATTR_REGCOUNT
	.align		4
.L_11:
        /*0048*/ 	.byte	0x04, 0x2f
        /*004a*/ 	.short	(.L_13 - .L_12)
	.align		4
.L_12:
        /*004c*/ 	.word	index@(_Z11gaussjordanPfS_ii)
        /*0050*/ 	.word	0x00000018


	//----- nvinfo : EIATTR_FRAME_SIZE
	.align		4
.L_13:
        /*0054*/ 	.byte	0x04, 0x11
        /*0056*/ 	.short	(.L_15 - .L_14)
	.align		4
.L_14:
        /*0058*/ 	.word	index@(_Z11gaussjordanPfS_ii)
        /*005c*/ 	.word	0x00000000


	//----- nvinfo : EIATTR_REGCOUNT
	.align		4
.L_15:
        /*0060*/ 	.byte	0x04, 0x2f
        /*0062*/ 	.short	(.L_17 - .L_16)
	.align		4
.L_16:
        /*0064*/ 	.word	index@(_Z8set_zeroPfS_ii)
        /*0068*/ 	.word	0x0000000a


	//----- nvinfo : EIATTR_FRAME_SIZE
	.align		4
.L_17:
        /*006c*/ 	.byte	0x04, 0x11
        /*006e*/ 	.short	(.L_19 - .L_18)
	.align		4
.L_18:
        /*0070*/ 	.word	index@(_Z8set_zeroPfS_ii)
        /*0074*/ 	.word	0x00000000


	//----- nvinfo : EIATTR_MIN_STACK_SIZE
	.align		4
.L_19:
        /*0078*/ 	.byte	0x04, 0x12
        /*007a*/ 	.short	(.L_21 - .L_20)
	.align		4
.L_20:
        /*007c*/ 	.word	index@(_Z8set_zeroPfS_ii)
        /*0080*/ 	.word	0x00000000


	//----- nvinfo : EIATTR_MIN_STACK_SIZE
	.align		4
.L_21:
        /*0084*/ 	.byte	0x04, 0x12
        /*0086*/ 	.short	(.L_23 - .L_22)
	.align		4
.L_22:
        /*0088*/ 	.word	index@(_Z11gaussjordanPfS_ii)
        /*008c*/ 	.word	0x00000000


	//----- nvinfo : EIATTR_MIN_STACK_SIZE
	.align		4
.L_23:
        /*0090*/ 	.byte	0x04, 0x12
        /*0092*/ 	.short	(.L_25 - .L_24)
	.align		4
.L_24:
        /*0094*/ 	.word	index@(_Z14diag_normalizePfS_ii)
        /*0098*/ 	.word	0x00000000


	//----- nvinfo : EIATTR_MIN_STACK_SIZE
	.align		4
.L_25:
        /*009c*/ 	.byte	0x04, 0x12
        /*009e*/ 	.short	(.L_27 - .L_26)
	.align		4
.L_26:
        /*00a0*/ 	.word	index@(_Z16nodiag_normalizePfS_ii)
        /*00a4*/ 	.word	0x00000000
.L_27:


//--------------------- .nv.compat                --------------------------
	.section	.nv.compat,"",@"SHT_CUDA_COMPAT_INFO"
	.align	4
        /*0000*/ 	.byte	0x02, 0x09, 0x00, 0x00, 0x02, 0x02, 0x01, 0x00, 0x02, 0x05, 0x05, 0x00, 0x03, 0x07, 0x01, 0x01
        /*0010*/ 	.byte	0x02, 0x03, 0x00, 0x00, 0x02, 0x06, 0x01, 0x00, 0x04, 0x0b, 0x08, 0x00, 0x01, 0x00, 0x00, 0x00
        /*0020*/ 	.byte	0x00, 0x00, 0x00, 0x00


//--------------------- .nv.info._Z8set_zeroPfS_ii --------------------------
	.section	.nv.info._Z8set_zeroPfS_ii,"",@"SHT_CUDA_INFO"
	.sectionflags	@""
	.align	4


	//----- nvinfo : EIATTR_CUDA_API_VERSION
	.align		4
        /*0000*/ 	.byte	0x04, 0x37
        /*0002*/ 	.short	(.L_29 - .L_28)
.L_28:
        /*0004*/ 	.word	0x00000082


	//----- nvinfo : EIATTR_KPARAM_INFO
	.align		4
.L_29:
        /*0008*/ 	.byte	0x04, 0x17
        /*000a*/ 	.short	(.L_31 - .L_30)
.L_30:
        /*000c*/ 	.word	0x00000000
        /*0010*/ 	.short	0x0003
        /*0012*/ 	.short	0x0014
        /*0014*/ 	.byte	0x00, 0xf0, 0x11, 0x00


	//----- nvinfo : EIATTR_KPARAM_INFO
	.align		4
.L_31:
        /*0018*/ 	.byte	0x04, 0x17
        /*001a*/ 	.short	(.L_33 - .L_32)
.L_32:
        /*001c*/ 	.word	0x00000000
        /*0020*/ 	.short	0x0002
        /*0022*/ 	.short	0x0010
        /*0024*/ 	.byte	0x00, 0xf0, 0x11, 0x00


	//----- nvinfo : EIATTR_KPARAM_INFO
	.align		4
.L_33:
        /*0028*/ 	.byte	0x04, 0x17
        /*002a*/ 	.short	(.L_35 - .L_34)
.L_34:
        /*002c*/ 	.word	0x00000000
        /*0030*/ 	.short	0x0001
        /*0032*/ 	.short	0x0008
        /*0034*/ 	.byte	0x00, 0xf5, 0x21, 0x00


	//----- nvinfo : EIATTR_KPARAM_INFO
	.align		4
.L_35:
        /*0038*/ 	.byte	0x04, 0x17
        /*003a*/ 	.short	(.L_37 - .L_36)
.L_36:
        /*003c*/ 	.word	0x00000000
        /*0040*/ 	.short	0x0000
        /*0042*/ 	.short	0x0000
        /*0044*/ 	.byte	0x00, 0xf5, 0x21, 0x00


	//----- nvinfo : EIATTR_SPARSE_MMA_MASK
	.align		4
.L_37:
        /*0048*/ 	.byte	0x03, 0x50
        /*004a*/ 	.short	0x0000


	//----- nvinfo : EIATTR_MAXREG_COUNT
	.align		4
        /*004c*/ 	.byte	0x03, 0x1b
        /*004e*/ 	.short	0x00ff


	//----- nvinfo : EIATTR_MERCURY_ISA_VERSION
	.align		4
        /*0050*/ 	.byte	0x03, 0x5f
        /*0052*/ 	.short	0x0101


	//----- nvinfo : EIATTR_VRC_CTA_INIT_COUNT
	.align		4
        /*0054*/ 	.byte	0x02, 0x4a
	.zero		1
	.zero		1


	//----- nvinfo : EIATTR_EXIT_INSTR_OFFSETS
	.align		4
        /*0058*/ 	.byte	0x04, 0x1c
        /*005a*/ 	.short	(.L_39 - .L_38)


	//   ....[0]....
.L_38:
        /*005c*/ 	.word	0x000000e0


	//   ....[1]....
        /*0060*/ 	.word	0x00000140


	//----- nvinfo : EIATTR_CBANK_PARAM_SIZE
	.align		4
.L_39:
        /*0064*/ 	.byte	0x03, 0x19
        /*0066*/ 	.short	0x0018


	//----- nvinfo : EIATTR_PARAM_CBANK
	.align		4
        /*0068*/ 	.byte	0x04, 0x0a
        /*006a*/ 	.short	(.L_41 - .L_40)
	.align		4
.L_40:
        /*006c*/ 	.word	index@(.nv.constant0._Z8set_zeroPfS_ii)
        /*0070*/ 	.short	0x0380
        /*0072*/ 	.short	0x0018


	//----- nvinfo : EIATTR_SW_WAR
	.align		4
.L_41:
        /*0074*/ 	.byte	0x04, 0x36
        /*0076*/ 	.short	(.L_43 - .L_42)
.L_42:
        /*0078*/ 	.word	0x00000008
.L_43:


//--------------------- .nv.info._Z11gaussjordanPfS_ii --------------------------
	.section	.nv.info._Z11gaussjordanPfS_ii,"",@"SHT_CUDA_INFO"
	.sectionflags	@""
	.align	4


	//----- nvinfo : EIATTR_CUDA_API_VERSION
	.align		4
        /*0000*/ 	.byte	0x04, 0x37
        /*0002*/ 	.short	(.L_45 - .L_44)
.L_44:
        /*0004*/ 	.word	0x00000082


	//----- nvinfo : EIATTR_KPARAM_INFO
	.align		4
.L_45:
        /*0008*/ 	.byte	0x04, 0x17
        /*000a*/ 	.short	(.L_47 - .L_46)
.L_46:
        /*000c*/ 	.word	0x00000000
        /*0010*/ 	.short	0x0003
        /*0012*/ 	.short	0x0014
        /*0014*/ 	.byte	0x00, 0xf0, 0x11, 0x00


	//----- nvinfo : EIATTR_KPARAM_INFO
	.align		4
.L_47:
        /*0018*/ 	.byte	0x04, 0x17
        /*001a*/ 	.short	(.L_49 - .L_48)
.L_48:
        /*001c*/ 	.word	0x00000000
        /*0020*/ 	.short	0x0002
        /*0022*/ 	.short	0x0010
        /*0024*/ 	.byte	0x00, 0xf0, 0x11, 0x00


	//----- nvinfo : EIATTR_KPARAM_INFO
	.align		4
.L_49:
        /*0028*/ 	.byte	0x04, 0x17
        /*002a*/ 	.short	(.L_51 - .L_50)
.L_50:
        /*002c*/ 	.word	0x00000000
        /*0030*/ 	.short	0x0001
        /*0032*/ 	.short	0x0008
        /*0034*/ 	.byte	0x00, 0xf5, 0x21, 0x00


	//----- nvinfo : EIATTR_KPARAM_INFO
	.align		4
.L_51:
        /*0038*/ 	.byte	0x04, 0x17
        /*003a*/ 	.short	(.L_53 - .L_52)
.L_52:
        /*003c*/ 	.word	0x00000000
        /*0040*/ 	.short	0x0000
        /*0042*/ 	.short	0x0000
        /*0044*/ 	.byte	0x00, 0xf5, 0x21, 0x00


	//----- nvinfo : EIATTR_SPARSE_MMA_MASK
	.align		4
.L_53:
        /*0048*/ 	.byte	0x03, 0x50
        /*004a*/ 	.short	0x0000


	//----- nvinfo : EIATTR_MAXREG_COUNT
	.align		4
        /*004c*/ 	.byte	0x03, 0x1b
        /*004e*/ 	.short	0x00ff


	//----- nvinfo : EIATTR_MERCURY_ISA_VERSION
	.align		4
        /*0050*/ 	.byte	0x03, 0x5f
        /*0052*/ 	.short	0x0101


	//----- nvinfo : EIATTR_VRC_CTA_INIT_COUNT
	.align		4
        /*0054*/ 	.byte	0x02, 0x4a
	.zero		1
	.zero		1


	//----- nvinfo : EIATTR_EXIT_INSTR_OFFSETS
	.align		4
        /*0058*/ 	.byte	0x04, 0x1c
        /*005a*/ 	.short	(.L_55 - .L_54)


	//   ....[0]....
.L_54:
        /*005c*/ 	.word	0x000000d0


	//   ....[1]....
        /*0060*/ 	.word	0x000001d0


	//   ....[2]....
        /*0064*/ 	.word	0x00000250


	//----- nvinfo : EIATTR_CBANK_PARAM_SIZE
	.align		4
.L_55:
        /*0068*/ 	.byte	0x03, 0x19
        /*006a*/ 	.short	0x0018


	//----- nvinfo : EIATTR_PARAM_CBANK
	.align		4
        /*006c*/ 	.byte	0x04, 0x0a
        /*006e*/ 	.short	(.L_57 - .L_56)
	.align		4
.L_56:
        /*0070*/ 	.word	index@(.nv.constant0._Z11gaussjordanPfS_ii)
        /*0074*/ 	.short	0x0380
        /*0076*/ 	.short	0x0018


	//----- nvinfo : EIATTR_SW_WAR
	.align		4
.L_57:
        /*0078*/ 	.byte	0x04, 0x36
        /*007a*/ 	.short	(.L_59 - .L_58)
.L_58:
        /*007c*/ 	.word	0x00000008
.L_59:


//--------------------- .nv.info._Z14diag_normalizePfS_ii --------------------------
	.section	.nv.info._Z14diag_normalizePfS_ii,"",@"SHT_CUDA_INFO"
	.sectionflags	@""
	.align	4


	//----- nvinfo : EIATTR_CUDA_API_VERSION
	.align		4
        /*0000*/ 	.byte	0x04, 0x37
        /*0002*/ 	.short	(.L_61 - .L_60)
.L_60:
        /*0004*/ 	.word	0x00000082


	//----- nvinfo : EIATTR_KPARAM_INFO
	.align		4
.L_61:
        /*0008*/ 	.byte	0x04, 0x17
        /*000a*/ 	.short	(.L_63 - .L_62)
.L_62:
        /*000c*/ 	.word	0x00000000
        /*0010*/ 	.short	0x0003
        /*0012*/ 	.short	0x0014
        /*0014*/ 	.byte	0x00, 0xf0, 0x11, 0x00


	//----- nvinfo : EIATTR_KPARAM_INFO
	.align		4
.L_63:
        /*0018*/ 	.byte	0x04, 0x17
        /*001a*/ 	.short	(.L_65 - .L_64)
.L_64:
        /*001c*/ 	.word	0x00000000
        /*0020*/ 	.short	0x0002
        /*0022*/ 	.short	0x0010
        /*0024*/ 	.byte	0x00, 0xf0, 0x11, 0x00


	//----- nvinfo : EIATTR_KPARAM_INFO
	.align		4
.L_65:
        /*0028*/ 	.byte	0x04, 0x17
        /*002a*/ 	.short	(.L_67 - .L_66)
.L_66:
        /*002c*/ 	.word	0x00000000
        /*0030*/ 	.short	0x0001
        /*0032*/ 	.short	0x0008
        /*0034*/ 	.byte	0x00, 0xf5, 0x21, 0x00


	//----- nvinfo : EIATTR_KPARAM_INFO
	.align		4
.L_67:
        /*0038*/ 	.byte	0x04, 0x17
        /*003a*/ 	.short	(.L_69 - .L_68)
.L_68:
        /*003c*/ 	.word	0x00000000
        /*0040*/ 	.short	0x0000
        /*0042*/ 	.short	0x0000
        /*0044*/ 	.byte	0x00, 0xf5, 0x21, 0x00


	//----- nvinfo : EIATTR_SPARSE_MMA_MASK
	.align		4
.L_69:
        /*0048*/ 	.byte	0x03, 0x50
        /*004a*/ 	.short	0x0000


	//----- nvinfo : EIATTR_MAXREG_COUNT
	.align		4
        /*004c*/ 	.byte	0x03, 0x1b
        /*004e*/ 	.short	0x00ff


	//----- nvinfo : EIATTR_MERCURY_ISA_VERSION
	.align		4
        /*0050*/ 	.byte	0x03, 0x5f
        /*0052*/ 	.short	0x0101


	//----- nvinfo : EIATTR_VRC_CTA_INIT_COUNT
	.align		4
        /*0054*/ 	.byte	0x02, 0x4a
	.zero		1
	.zero		1


	//----- nvinfo : EIATTR_EXIT_INSTR_OFFSETS
	.align		4
        /*0058*/ 	.byte	0x04, 0x1c
        /*005a*/ 	.short	(.L_71 - .L_70)


	//   ....[0]....
.L_70:
        /*005c*/ 	.word	0x000000c0


	//   ....[1]....
        /*0060*/ 	.word	0x00000100


	//   ....[2]....
        /*0064*/ 	.word	0x00000350


	//----- nvinfo : EIATTR_CRS_STACK_SIZE
	.align		4
.L_71:
        /*0068*/ 	.byte	0x04, 0x1e
        /*006a*/ 	.short	(.L_73 - .L_72)
.L_72:
        /*006c*/ 	.word	0x00000000


	//----- nvinfo : EIATTR_CBANK_PARAM_SIZE
	.align		4
.L_73:
        /*0070*/ 	.byte	0x03, 0x19
        /*0072*/ 	.short	0x0018


	//----- nvinfo : EIATTR_PARAM_CBANK
	.align		4
        /*0074*/ 	.byte	0x04, 0x0a
        /*0076*/ 	.short	(.L_75 - .L_74)
	.align		4
.L_74:
        /*0078*/ 	.word	index@(.nv.constant0._Z14diag_normalizePfS_ii)
        /*007c*/ 	.short	0x0380
        /*007e*/ 	.short	0x0018


	//----- nvinfo : EIATTR_SW_WAR
	.align		4
.L_75:
        /*0080*/ 	.byte	0x04, 0x36
        /*0082*/ 	.short	(.L_77 - .L_76)
.L_76:
        /*0084*/ 	.word	0x00000008
.L_77:


//--------------------- .nv.info._Z16nodiag_normalizePfS_ii --------------------------
	.section	.nv.info._Z16nodiag_normalizePfS_ii,"",@"SHT_CUDA_INFO"
	.sectionflags	@""
	.align	4


	//----- nvinfo : EIATTR_CUDA_API_VERSION
	.align		4
        /*0000*/ 	.byte	0x04, 0x37
        /*0002*/ 	.short	(.L_79 - .L_78)
.L_78:
        /*0004*/ 	.word	0x00000082


	//----- nvinfo : EIATTR_KPARAM_INFO
	.align		4
.L_79:
        /*0008*/ 	.byte	0x04, 0x17
        /*000a*/ 	.short	(.L_81 - .L_80)
.L_80:
        /*000c*/ 	.word	0x00000000
        /*0010*/ 	.short	0x0003
        /*0012*/ 	.short	0x0014
        /*0014*/ 	.byte	0x00, 0xf0, 0x11, 0x00


	//----- nvinfo : EIATTR_KPARAM_INFO
	.align		4
.L_81:
        /*0018*/ 	.byte	0x04, 0x17
        /*001a*/ 	.short	(.L_83 - .L_82)
.L_82:
        /*001c*/ 	.word	0x00000000
        /*0020*/ 	.short	0x0002
        /*0022*/ 	.short	0x0010
        /*0024*/ 	.byte	0x00, 0xf0, 0x11, 0x00


	//----- nvinfo : EIATTR_KPARAM_INFO
	.align		4
.L_83:
        /*0028*/ 	.byte	0x04, 0x17
        /*002a*/ 	.short	(.L_85 - .L_84)
.L_84:
        /*002c*/ 	.word	0x00000000
        /*0030*/ 	.short	0x0001
        /*0032*/ 	.short	0x0008
        /*0034*/ 	.byte	0x00, 0xf5, 0x21, 0x00


	//----- nvinfo : EIATTR_KPARAM_INFO
	.align		4
.L_85:
        /*0038*/ 	.byte	0x04, 0x17
        /*003a*/ 	.short	(.L_87 - .L_86)
.L_86:
        /*003c*/ 	.word	0x00000000
        /*0040*/ 	.short	0x0000
        /*0042*/ 	.short	0x0000
        /*0044*/ 	.byte	0x00, 0xf5, 0x21, 0x00


	//----- nvinfo : EIATTR_SPARSE_MMA_MASK
	.align		4
.L_87:
        /*0048*/ 	.byte	0x03, 0x50
        /*004a*/ 	.short	0x0000


	//----- nvinfo : EIATTR_MAXREG_COUNT
	.align		4
        /*004c*/ 	.byte	0x03, 0x1b
        /*004e*/ 	.short	0x00ff


	//----- nvinfo : EIATTR_MERCURY_ISA_VERSION
	.align		4
        /*0050*/ 	.byte	0x03, 0x5f
        /*0052*/ 	.short	0x0101


	//----- nvinfo : EIATTR_VRC_CTA_INIT_COUNT
	.align		4
        /*0054*/ 	.byte	0x02, 0x4a
	.zero		1
	.zero		1


	//----- nvinfo : EIATTR_EXIT_INSTR_OFFSETS
	.align		4
        /*0058*/ 	.byte	0x04, 0x1c
        /*005a*/ 	.short	(.L_89 - .L_88)


	//   ....[0]....
.L_88:
        /*005c*/ 	.word	0x000000c0


	//   ....[1]....
        /*0060*/ 	.word	0x00000100


	//   ....[2]....
        /*0064*/ 	.word	0x000003c0


	//----- nvinfo : EIATTR_CRS_STACK_SIZE
	.align		4
.L_89:
        /*0068*/ 	.byte	0x04, 0x1e
        /*006a*/ 	.short	(.L_91 - .L_90)
.L_90:
        /*006c*/ 	.word	0x00000000


	//----- nvinfo : EIATTR_CBANK_PARAM_SIZE
	.align		4
.L_91:
        /*0070*/ 	.byte	0x03, 0x19
        /*0072*/ 	.short	0x0018


	//----- nvinfo : EIATTR_PARAM_CBANK
	.align		4
        /*0074*/ 	.byte	0x04, 0x0a
        /*0076*/ 	.short	(.L_93 - .L_92)
	.align		4
.L_92:
        /*0078*/ 	.word	index@(.nv.constant0._Z16nodiag_normalizePfS_ii)
        /*007c*/ 	.short	0x0380
        /*007e*/ 	.short	0x0018


	//----- nvinfo : EIATTR_SW_WAR
	.align		4
.L_93:
        /*0080*/ 	.byte	0x04, 0x36
        /*0082*/ 	.short	(.L_95 - .L_94)
.L_94:
        /*0084*/ 	.word	0x00000008
.L_95:


//--------------------- .nv.callgraph             --------------------------
	.section	.nv.callgraph,"",@"SHT_CUDA_CALLGRAPH"
	.align	4
	.sectionentsize	8
	.align		4
        /*0000*/ 	.word	0x00000000
	.align		4
        /*0004*/ 	.word	0xffffffff
	.align		4
        /*0008*/ 	.word	0x00000000
	.align		4
        /*000c*/ 	.word	0xfffffffe
	.align		4
        /*0010*/ 	.word	0x00000000
	.align		4
        /*0014*/ 	.word	0xfffffffd
	.align		4
        /*0018*/ 	.word	0x00000000
	.align		4
        /*001c*/ 	.word	0xfffffffc


//--------------------- .text._Z8set_zeroPfS_ii   --------------------------
	.section	.text._Z8set_zeroPfS_ii,"ax",@progbits
	.align	128
        .global         _Z8set_zeroPfS_ii
        .type           _Z8set_zeroPfS_ii,@function
        .size           _Z8set_zeroPfS_ii,(.L_x_31 - _Z8set_zeroPfS_ii)
        .other          _Z8set_zeroPfS_ii,@"STO_CUDA_ENTRY STV_DEFAULT"
_Z8set_zeroPfS_ii:
.text._Z8set_zeroPfS_ii:
[----:B------:R-:W-:Y:S01]  /*0000*/  LDC R1, c[0x0][0x37c] ;  /* 0x0000df00ff017b82 */ /* 0x000fe20000000800 */
[----:B------:R-:W0:Y:S07]  /*0010*/  S2R R3, SR_TID.X ;  /* 0x0000000000037919 */ /* 0x000e2e0000002100 */
[----:B------:R-:W0:Y:S01]  /*0020*/  LDC R0, c[0x0][0x360] ;  /* 0x0000d800ff007b82 */ /* 0x000e220000000800 */
[----:B------:R-:W1:Y:S07]  /*0030*/  S2R R5, SR_TID.Y ;  /* 0x0000000000057919 */ /* 0x000e6e0000002200 */
[----:B------:R-:W0:Y:S08]  /*0040*/  S2UR UR4, SR_CTAID.X ;  /* 0x00000000000479c3 */ /* 0x000e300000002500 */
[----:B------:R-:W1:Y:S08]  /*0050*/  S2UR UR5, SR_CTAID.Y ;  /* 0x00000000000579c3 */ /* 0x000e700000002600 */
[----:B------:R-:W1:Y:S08]  /*0060*/  LDC R2, c[0x0][0x364] ;  /* 0x0000d900ff027b82 */ /* 0x000e700000000800 */
[----:B------:R-:W2:Y:S01]  /*0070*/  LDC.64 R6, c[0x0][0x390] ;  /* 0x0000e400ff067b82 */ /* 0x000ea20000000a00 */
[----:B0-----:R-:W-:-:S02]  /*0080*/  IMAD R0, R0, UR4, R3 ;  /* 0x0000000400007c24 */ /* 0x001fc4000f8e0203 */
[----:B-1----:R-:W-:-:S05]  /*0090*/  IMAD R2, R2, UR5, R5 ;  /* 0x0000000502027c24 */ /* 0x002fca000f8e0205 */
[C---:B------:R-:W-:Y:S02]  /*00a0*/  VIMNMX R3, PT, PT, R0.reuse, R2, !PT ;  /* 0x0000000200037248 */ /* 0x040fe40007fe0100 */
[----:B--2---:R-:W-:-:S04]  /*00b0*/  ISETP.NE.AND P0, PT, R0, R7, PT ;  /* 0x000000070000720c */ /* 0x004fc80003f05270 */
[----:B------:R-:W-:-:S04]  /*00c0*/  ISETP.GE.OR P0, PT, R3, R6, !P0 ;  /* 0x000000060300720c */ /* 0x000fc80004706670 */
[----:B------:R-:W-:-:S13]  /*00d0*/  ISETP.NE.OR P0, PT, R2, R7, P0 ;  /* 0x000000070200720c */ /* 0x000fda0000705670 */
[----:B------:R-:W-:Y:S05]  /*00e0*/  @P0 EXIT ;  /* 0x000000000000094d */ /* 0x000fea0003800000 */
[----:B------:R-:W0:Y:S01]  /*00f0*/  LDC.64 R2, c[0x0][0x380] ;  /* 0x0000e000ff027b82 */ /* 0x000e220000000a00 */
[----:B------:R-:W1:Y:S01]  /*0100*/  LDCU.64 UR4, c[0x0][0x358] ;  /* 0x00006b00ff0477ac */ /* 0x000e620008000a00 */
[----:B------:R-:W-:-:S04]  /*0110*/  IMAD R5, R0, R6, R7 ;  /* 0x0000000600057224 */ /* 0x000fc800078e0207 */
[----:B0-----:R-:W-:-:S05]  /*0120*/  IMAD.WIDE R2, R5, 0x4, R2 ;  /* 0x0000000405027825 */ /* 0x001fca00078e0202 */
[----:B-1----:R-:W-:Y:S01]  /*0130*/  STG.E desc[UR4][R2.64], RZ ;  /* 0x000000ff02007986 */ /* 0x002fe2000c101904 */
[----:B------:R-:W-:Y:S05]  /*0140*/  EXIT ;  /* 0x000000000000794d */ /* 0x000fea0003800000 */
.L_x_0:
[----:B------:R-:W-:-:S00]  /*0150*/  BRA `(.L_x_0) ;  /* 0xfffffffc00fc7947 */ /* 0x000fc0000383ffff */
[----:B------:R-:W-:-:S00]  /*0160*/  NOP ;  /* 0x0000000000007918 */ /* 0x000fc00000000000 */
        /* <DEDUP_REMOVED lines=9> */
.L_x_31:


//--------------------- .text._Z11gaussjordanPfS_ii --------------------------
	.section	.text._Z11gaussjordanPfS_ii,"ax",@progbits
	.align	128
        .global         _Z11gaussjordanPfS_ii
        .type           _Z11gaussjordanPfS_ii,@function
        .size           _Z11gaussjordanPfS_ii,(.L_x_32 - _Z11gaussjordanPfS_ii)
        .other          _Z11gaussjordanPfS_ii,@"STO_CUDA_ENTRY STV_DEFAULT"
_Z11gaussjordanPfS_ii:
.text._Z11gaussjordanPfS_ii:
        /* <DEDUP_REMOVED lines=12> */
[----:B------:R-:W-:-:S13]  /*00c0*/  ISETP.GE.OR P0, PT, R3, R4, !P0 ;  /* 0x000000040300720c */ /* 0x000fda0004706670 */
[----:B------:R-:W-:Y:S05]  /*00d0*/  @P0 EXIT ;  /* 0x000000000000094d */ /* 0x000fea0003800000 */
[----:B------:R-:W0:Y:S01]  /*00e0*/  LDC.64 R10, c[0x0][0x388] ;  /* 0x0000e200ff0a7b82 */ /* 0x000e220000000a00 */
[----:B------:R-:W1:Y:S01]  /*00f0*/  LDCU.64 UR4, c[0x0][0x358] ;  /* 0x00006b00ff0477ac */ /* 0x000e620008000a00 */
[-CC-:B------:R-:W-:Y:S02]  /*0100*/  IMAD R15, R5, R4.reuse, R13.reuse ;  /* 0x00000004050f7224 */ /* 0x180fe400078e020d */
[CC--:B------:R-:W-:Y:S02]  /*0110*/  IMAD R19, R0.reuse, R4.reuse, R13 ;  /* 0x0000000400137224 */ /* 0x0c0fe400078e020d */
[----:B------:R-:W-:Y:S02]  /*0120*/  IMAD R9, R0, R4, R5 ;  /* 0x0000000400097224 */ /* 0x000fe400078e0205 */
[----:B------:R-:W2:Y:S01]  /*0130*/  LDC.64 R2, c[0x0][0x380] ;  /* 0x0000e000ff027b82 */ /* 0x000ea20000000a00 */
[----:B0-----:R-:W-:-:S04]  /*0140*/  IMAD.WIDE R6, R15, 0x4, R10 ;  /* 0x000000040f067825 */ /* 0x001fc800078e020a */
[----:B------:R-:W-:Y:S02]  /*0150*/  IMAD.WIDE R10, R19, 0x4, R10 ;  /* 0x00000004130a7825 */ /* 0x000fe400078e020a */
[----:B-1----:R-:W3:Y:S02]  /*0160*/  LDG.E R6, desc[UR4][R6.64] ;  /* 0x0000000406067981 */ /* 0x002ee4000c1e1900 */
[----:B--2---:R-:W-:Y:S02]  /*0170*/  IMAD.WIDE R8, R9, 0x4, R2 ;  /* 0x0000000409087825 */ /* 0x004fe400078e0202 */
[----:B------:R-:W3:Y:S04]  /*0180*/  LDG.E R21, desc[UR4][R10.64] ;  /* 0x000000040a157981 */ /* 0x000ee8000c1e1900 */
[----:B------:R-:W3:Y:S01]  /*0190*/  LDG.E R17, desc[UR4][R8.64] ;  /* 0x0000000408117981 */ /* 0x000ee2000c1e1900 */
[----:B------:R-:W-:Y:S01]  /*01a0*/  ISETP.NE.AND P0, PT, R13, R5, PT ;  /* 0x000000050d00720c */ /* 0x000fe20003f05270 */
[----:B---3--:R-:W-:-:S05]  /*01b0*/  FFMA R17, -R6, R17, R21 ;  /* 0x0000001106117223 */ /* 0x008fca0000000115 */
[----:B------:R0:W-:Y:S07]  /*01c0*/  STG.E desc[UR4][R10.64], R17 ;  /* 0x000000110a007986 */ /* 0x0001ee000c101904 */
[----:B------:R-:W-:Y:S05]  /*01d0*/  @!P0 EXIT ;  /* 0x000000000000894d */ /* 0x000fea0003800000 */
[--C-:B------:R-:W-:Y:S01]  /*01e0*/  IMAD.WIDE R4, R15, 0x4, R2.reuse ;  /* 0x000000040f047825 */ /* 0x100fe200078e0202 */
[----:B------:R-:W2:Y:S03]  /*01f0*/  LDG.E R9, desc[UR4][R8.64] ;  /* 0x0000000408097981 */ /* 0x000ea6000c1e1900 */
[----:B------:R-:W-:Y:S02]  /*0200*/  IMAD.WIDE R2, R19, 0x4, R2 ;  /* 0x0000000413027825 */ /* 0x000fe400078e0202 */
[----:B------:R-:W2:Y:S04]  /*0210*/  LDG.E R4, desc[UR4][R4.64] ;  /* 0x0000000404047981 */ /* 0x000ea8000c1e1900 */
[----:B------:R-:W2:Y:S02]  /*0220*/  LDG.E R7, desc[UR4][R2.64] ;  /* 0x0000000402077981 */ /* 0x000ea4000c1e1900 */
[----:B--2---:R-:W-:-:S05]  /*0230*/  FFMA R7, -R4, R9, R7 ;  /* 0x0000000904077223 */ /* 0x004fca0000000107 */
[----:B------:R-:W-:Y:S01]  /*0240*/  STG.E desc[UR4][R2.64], R7 ;  /* 0x0000000702007986 */ /* 0x000fe2000c101904 */
[----:B------:R-:W-:Y:S05]  /*0250*/  EXIT ;  /* 0x000000000000794d */ /* 0x000fea0003800000 */
.L_x_1:
        /* <DEDUP_REMOVED lines=10> */
.L_x_32:


//--------------------- .text._Z14diag_normalizePfS_ii --------------------------
	.section	.text._Z14diag_normalizePfS_ii,"ax",@progbits
	.align	128
        .global         _Z14diag_normalizePfS_ii
        .type           _Z14diag_normalizePfS_ii,@function
        .size           _Z14diag_normalizePfS_ii,(.L_x_29 - _Z14diag_normalizePfS_ii)
        .other          _Z14diag_normalizePfS_ii,@"STO_CUDA_ENTRY STV_DEFAULT"
_Z14diag_normalizePfS_ii:
.text._Z14diag_normalizePfS_ii:
[----:B------:R-:W-:Y:S01]  /*0000*/  LDC R1, c[0x0][0x37c] ;  /* 0x0000df00ff017b82 */ /* 0x000fe20000000800 */
[----:B------:R-:W0:Y:S07]  /*0010*/  S2R R3, SR_TID.X ;  /* 0x0000000000037919 */ /* 0x000e2e0000002100 */
[----:B------:R-:W0:Y:S01]  /*0020*/  S2UR UR4, SR_CTAID.X ;  /* 0x00000000000479c3 */ /* 0x000e220000002500 */
[----:B------:R-:W1:Y:S01]  /*0030*/  LDCU UR6, c[0x0][0x390] ;  /* 0x00007200ff0677ac */ /* 0x000e620008000800 */
[----:B------:R-:W2:Y:S06]  /*0040*/  S2R R5, SR_TID.Y ;  /* 0x0000000000057919 */ /* 0x000eac0000002200 */
[----:B------:R-:W0:Y:S08]  /*0050*/  LDC R0, c[0x0][0x360] ;  /* 0x0000d800ff007b82 */ /* 0x000e300000000800 */
[----:B------:R-:W2:Y:S08]  /*0060*/  S2UR UR5, SR_CTAID.Y ;  /* 0x00000000000579c3 */ /* 0x000eb00000002600 */
[----:B------:R-:W2:Y:S01]  /*0070*/  LDC R2, c[0x0][0x364] ;  /* 0x0000d900ff027b82 */ /* 0x000ea20000000800 */
[----:B0-----:R-:W-:-:S02]  /*0080*/  IMAD R0, R0, UR4, R3 ;  /* 0x0000000400007c24 */ /* 0x001fc4000f8e0203 */
[----:B--2---:R-:W-:-:S05]  /*0090*/  IMAD R3, R2, UR5, R5 ;  /* 0x0000000502037c24 */ /* 0x004fca000f8e0205 */
[----:B------:R-:W-:-:S04]  /*00a0*/  VIMNMX R2, PT, PT, R0, R3, !PT ;  /* 0x0000000300027248 */ /* 0x000fc80007fe0100 */
[----:B-1----:R-:W-:-:S13]  /*00b0*/  ISETP.GE.AND P0, PT, R2, UR6, PT ;  /* 0x0000000602007c0c */ /* 0x002fda000bf06270 */
[----:B------:R-:W-:Y:S05]  /*00c0*/  @P0 EXIT ;  /* 0x000000000000094d */ /* 0x000fea0003800000 */
[----:B------:R-:W0:Y:S02]  /*00d0*/  LDC R5, c[0x0][0x394] ;  /* 0x0000e500ff057b82 */ /* 0x000e240000000800 */
[----:B0-----:R-:W-:-:S04]  /*00e0*/  ISETP.NE.AND P0, PT, R0, R5, PT ;  /* 0x000000050000720c */ /* 0x001fc80003f05270 */
[----:B------:R-:W-:-:S13]  /*00f0*/  ISETP.NE.OR P0, PT, R0, R3, P0 ;  /* 0x000000030000720c */ /* 0x000fda0000705670 */
[----:B------:R-:W-:Y:S05]  /*0100*/  @P0 EXIT ;  /* 0x000000000000094d */ /* 0x000fea0003800000 */
[----:B------:R-:W0:Y:S01]  /*0110*/  LDC.64 R2, c[0x0][0x380] ;  /* 0x0000e000ff027b82 */ /* 0x000e220000000a00 */
[----:B------:R-:W1:Y:S01]  /*0120*/  LDCU.64 UR4, c[0x0][0x358] ;  /* 0x00006b00ff0477ac */ /* 0x000e620008000a00 */
[----:B------:R-:W-:-:S06]  /*0130*/  IMAD R6, R5, UR6, R5 ;  /* 0x0000000605067c24 */ /* 0x000fcc000f8e0205 */
[----:B------:R-:W2:Y:S01]  /*0140*/  LDC.64 R4, c[0x0][0x388] ;  /* 0x0000e200ff047b82 */ /* 0x000ea20000000a00 */
[----:B0-----:R-:W-:-:S06]  /*0150*/  IMAD.WIDE R2, R6, 0x4, R2 ;  /* 0x0000000406027825 */ /* 0x001fcc00078e0202 */
[----:B-1----:R-:W3:Y:S01]  /*0160*/  LDG.E R3, desc[UR4][R2.64] ;  /* 0x0000000402037981 */ /* 0x002ee2000c1e1900 */
[----:B--2---:R-:W-:-:S05]  /*0170*/  IMAD.WIDE.U32 R4, R6, 0x4, R4 ;  /* 0x0000000406047825 */ /* 0x004fca00078e0004 */
[----:B------:R-:W2:Y:S01]  /*0180*/  LDG.E R0, desc[UR4][R4.64] ;  /* 0x0000000404007981 */ /* 0x000ea2000c1e1900 */
[----:B---3--:R-:W0:Y:S08]  /*0190*/  MUFU.RCP R8, R3 ;  /* 0x0000000300087308 */ /* 0x008e300000001000 */
[----:B--2---:R-:W1:Y:S01]  /*01a0*/  FCHK P0, R0, R3 ;  /* 0x0000000300007302 */ /* 0x004e620000000000 */
[----:B0-----:R-:W-:-:S04]  /*01b0*/  FFMA R7, -R3, R8, 1 ;  /* 0x3f80000003077423 */ /* 0x001fc80000000108 */
[----:B------:R-:W-:-:S04]  /*01c0*/  FFMA R7, R8, R7, R8 ;  /* 0x0000000708077223 */ /* 0x000fc80000000008 */
[----:B------:R-:W-:-:S04]  /*01d0*/  FFMA R8, R0, R7, RZ ;  /* 0x0000000700087223 */ /* 0x000fc800000000ff */
[----:B------:R-:W-:-:S04]  /*01e0*/  FFMA R9, -R3, R8, R0 ;  /* 0x0000000803097223 */ /* 0x000fc80000000100 */
[----:B------:R-:W-:Y:S01]  /*01f0*/  FFMA R9, R7, R9, R8 ;  /* 0x0000000907097223 */ /* 0x000fe20000000008 */
[----:B-1----:R-:W-:Y:S06]  /*0200*/  @!P0 BRA `(.L_x_2) ;  /* 0x00000000000c8947 */ /* 0x002fec0003800000 */
[----:B------:R-:W-:-:S07]  /*0210*/  MOV R2, 0x230 ;  /* 0x0000023000027802 */ /* 0x000fce0000000f00 */
[----:B------:R-:W-:Y:S05]  /*0220*/  CALL.REL.NOINC `($__internal_0_$__cuda_sm3x_div_rn_noftz_f32_slowpath) ;  /* 0x00000000004c7944 */ /* 0x000fea0003c00000 */
[----:B------:R-:W-:-:S07]  /*0230*/  IMAD.MOV.U32 R9, RZ, RZ, R0 ;  /* 0x000000ffff097224 */ /* 0x000fce00078e0000 */
.L_x_2:
[----:B------:R-:W0:Y:S01]  /*0240*/  LDC.64 R2, c[0x0][0x380] ;  /* 0x0000e000ff027b82 */ /* 0x000e220000000a00 */
[----:B------:R1:W-:Y:S01]  /*0250*/  STG.E desc[UR4][R4.64], R9 ;  /* 0x0000000904007986 */ /* 0x0003e2000c101904 */
[----:B0-----:R-:W-:-:S05]  /*0260*/  IMAD.WIDE.U32 R6, R6, 0x4, R2 ;  /* 0x0000000406067825 */ /* 0x001fca00078e0002 */
[----:B------:R-:W2:Y:S02]  /*0270*/  LDG.E R3, desc[UR4][R6.64] ;  /* 0x0000000406037981 */ /* 0x000ea4000c1e1900 */
[----:B--2---:R-:W0:Y:S08]  /*0280*/  MUFU.RCP R0, R3 ;  /* 0x0000000300007308 */ /* 0x004e300000001000 */
[----:B------:R-:W2:Y:S01]  /*0290*/  FCHK P0, R3, R3 ;  /* 0x0000000303007302 */ /* 0x000ea20000000000 */
[----:B0-----:R-:W-:-:S04]  /*02a0*/  FFMA R11, -R3, R0, 1 ;  /* 0x3f800000030b7423 */ /* 0x001fc80000000100 */
[----:B------:R-:W-:-:S04]  /*02b0*/  FFMA R0, R0, R11, R0 ;  /* 0x0000000b00007223 */ /* 0x000fc80000000000 */
[----:B------:R-:W-:-:S04]  /*02c0*/  FFMA R2, R3, R0, RZ ;  /* 0x0000000003027223 */ /* 0x000fc800000000ff */
[----:B------:R-:W-:-:S04]  /*02d0*/  FFMA R11, -R3, R2, R3 ;  /* 0x00000002030b7223 */ /* 0x000fc80000000103 */
[----:B------:R-:W-:Y:S01]  /*02e0*/  FFMA R11, R0, R11, R2 ;  /* 0x0000000b000b7223 */ /* 0x000fe20000000002 */
[----:B-12---:R-:W-:Y:S06]  /*02f0*/  @!P0 BRA `(.L_x_3) ;  /* 0x0000000000108947 */ /* 0x006fec0003800000 */
[----:B------:R-:W-:Y:S01]  /*0300*/  IMAD.MOV.U32 R0, RZ, RZ, R3 ;  /* 0x000000ffff007224 */ /* 0x000fe200078e0003 */
[----:B------:R-:W-:-:S07]  /*0310*/  MOV R2, 0x330 ;  /* 0x0000033000027802 */ /* 0x000fce0000000f00 */
[----:B------:R-:W-:Y:S05]  /*0320*/  CALL.REL.NOINC `($__internal_0_$__cuda_sm3x_div_rn_noftz_f32_slowpath) ;  /* 0x00000000000c7944 */ /* 0x000fea0003c00000 */
[----:B------:R-:W-:-:S07]  /*0330*/  IMAD.MOV.U32 R11, RZ, RZ, R0 ;  /* 0x000000ffff0b7224 */ /* 0x000fce00078e0000 */
.L_x_3:
[----:B------:R-:W-:Y:S01]  /*0340*/  STG.E desc[UR4][R6.64], R11 ;  /* 0x0000000b06007986 */ /* 0x000fe2000c101904 */
[----:B------:R-:W-:Y:S05]  /*0350*/  EXIT ;  /* 0x000000000000794d */ /* 0x000fea0003800000 */
        .weak           $__internal_0_$__cuda_sm3x_div_rn_noftz_f32_slowpath
        .type           $__internal_0_$__cuda_sm3x_div_rn_noftz_f32_slowpath,@function
        .size           $__internal_0_$__cuda_sm3x_div_rn_noftz_f32_slowpath,(.L_x_29 - $__internal_0_$__cuda_sm3x_div_rn_noftz_f32_slowpath)
$__internal_0_$__cuda_sm3x_div_rn_noftz_f32_slowpath:
[----:B------:R-:W-:Y:S02]  /*0360*/  SHF.R.U32.HI R9, RZ, 0x17, R3 ;  /* 0x00000017ff097819 */ /* 0x000fe40000011603 */
[----:B------:R-:W-:Y:S02]  /*0370*/  SHF.R.U32.HI R8, RZ, 0x17, R0 ;  /* 0x00000017ff087819 */ /* 0x000fe40000011600 */
[----:B------:R-:W-:Y:S02]  /*0380*/  LOP3.LUT R14, R9, 0xff, RZ, 0xc0, !PT ;  /* 0x000000ff090e7812 */ /* 0x000fe400078ec0ff */
[----:B------:R-:W-:-:S03]  /*0390*/  LOP3.LUT R12, R8, 0xff, RZ, 0xc0, !PT ;  /* 0x000000ff080c7812 */ /* 0x000fc600078ec0ff */
[----:B------:R-:W-:Y:S02]  /*03a0*/  VIADD R10, R14, 0xffffffff ;  /* 0xffffffff0e0a7836 */ /* 0x000fe40000000000 */
[----:B------:R-:W-:-:S03]  /*03b0*/  VIADD R9, R12, 0xffffffff ;  /* 0xffffffff0c097836 */ /* 0x000fc60000000000 */
[----:B------:R-:W-:-:S04]  /*03c0*/  ISETP.GT.U32.AND P0, PT, R10, 0xfd, PT ;  /* 0x000000fd0a00780c */ /* 0x000fc80003f04070 */
[----:B------:R-:W-:-:S13]  /*03d0*/  ISETP.GT.U32.OR P0, PT, R9, 0xfd, P0 ;  /* 0x000000fd0900780c */ /* 0x000fda0000704470 */
[----:B------:R-:W-:Y:S01]  /*03e0*/  @!P0 IMAD.MOV.U32 R8, RZ, RZ, RZ ;  /* 0x000000ffff088224 */ /* 0x000fe200078e00ff */
[----:B------:R-:W-:Y:S06]  /*03f0*/  @!P0 BRA `(.L_x_4) ;  /* 0x00000000005c8947 */ /* 0x000fec0003800000 */
[----:B------:R-:W-:Y:S02]  /*0400*/  FSETP.GTU.FTZ.AND P0, PT, |R0|, +INF , PT ;  /* 0x7f8000000000780b */ /* 0x000fe40003f1c200 */
[----:B------:R-:W-:-:S04]  /*0410*/  FSETP.GTU.FTZ.AND P1, PT, |R3|, +INF , PT ;  /* 0x7f8000000300780b */ /* 0x000fc80003f3c200 */
[----:B------:R-:W-:-:S13]  /*0420*/  PLOP3.LUT P0, PT, P0, P1, PT, 0xf8, 0x8f ;  /* 0x00000000008f781c */ /* 0x000fda0000703f70 */
[----:B------:R-:W-:Y:S05]  /*0430*/  @P0 BRA `(.L_x_5) ;  /* 0x0000000400440947 */ /* 0x000fea0003800000 */
[----:B------:R-:W-:-:S13]  /*0440*/  LOP3.LUT P0, RZ, R3, 0x7fffffff, R0, 0xc8, !PT ;  /* 0x7fffffff03ff7812 */ /* 0x000fda000780c800 */
[----:B------:R-:W-:Y:S05]  /*0450*/  @!P0 BRA `(.L_x_6) ;  /* 0x0000000400348947 */ /* 0x000fea0003800000 */
[C---:B------:R-:W-:Y:S02]  /*0460*/  FSETP.NEU.FTZ.AND P2, PT, |R0|.reuse, +INF , PT ;  /* 0x7f8000000000780b */ /* 0x040fe40003f5d200 */
[----:B------:R-:W-:Y:S02]  /*0470*/  FSETP.NEU.FTZ.AND P1, PT, |R3|, +INF , PT ;  /* 0x7f8000000300780b */ /* 0x000fe40003f3d200 */
[----:B------:R-:W-:-:S11]  /*0480*/  FSETP.NEU.FTZ.AND P0, PT, |R0|, +INF , PT ;  /* 0x7f8000000000780b */ /* 0x000fd60003f1d200 */
[----:B------:R-:W-:Y:S05]  /*0490*/  @!P1 BRA !P2, `(.L_x_6) ;  /* 0x0000000400249947 */ /* 0x000fea0005000000 */
[----:B------:R-:W-:-:S04]  /*04a0*/  LOP3.LUT P2, RZ, R0, 0x7fffffff, RZ, 0xc0, !PT ;  /* 0x7fffffff00ff7812 */ /* 0x000fc8000784c0ff */
[----:B------:R-:W-:-:S13]  /*04b0*/  PLOP3.LUT P1, PT, P1, P2, PT, 0x2f, 0xf2 ;  /* 0x0000000000f2781c */ /* 0x000fda0000f24577 */
[----:B------:R-:W-:Y:S05]  /*04c0*/  @P1 BRA `(.L_x_7) ;  /* 0x0000000400101947 */ /* 0x000fea0003800000 */
[----:B------:R-:W-:-:S04]  /*04d0*/  LOP3.LUT P1, RZ, R3, 0x7fffffff, RZ, 0xc0, !PT ;  /* 0x7fffffff03ff7812 */ /* 0x000fc8000782c0ff */
[----:B------:R-:W-:-:S13]  /*04e0*/  PLOP3.LUT P0, PT, P0, P1, PT, 0x2f, 0xf2 ;  /* 0x0000000000f2781c */ /* 0x000fda0000702577 */
[----:B------:R-:W-:Y:S05]  /*04f0*/  @P0 BRA `(.L_x_8) ;  /* 0x0000000000f80947 */ /* 0x000fea0003800000 */
[----:B------:R-:W-:Y:S02]  /*0500*/  ISETP.GE.AND P0, PT, R9, RZ, PT ;  /* 0x000000ff0900720c */ /* 0x000fe40003f06270 */
[----:B------:R-:W-:-:S11]  /*0510*/  ISETP.GE.AND P1, PT, R10, RZ, PT ;  /* 0x000000ff0a00720c */ /* 0x000fd60003f26270 */
[----:B------:R-:W-:Y:S02]  /*0520*/  @P0 IMAD.MOV.U32 R8, RZ, RZ, RZ ;  /* 0x000000ffff080224 */ /* 0x000fe400078e00ff */
[----:B------:R-:W-:Y:S01]  /*0530*/  @!P0 FFMA R0, R0, 1.84467440737095516160e+19, RZ ;  /* 0x5f80000000008823 */ /* 0x000fe200000000ff */
[----:B------:R-:W-:Y:S02]  /*0540*/  @!P0 IMAD.MOV.U32 R8, RZ, RZ, -0x40 ;  /* 0xffffffc0ff088424 */ /* 0x000fe400078e00ff */
[----:B------:R-:W-:Y:S02]  /*0550*/  @!P1 FFMA R3, R3, 1.84467440737095516160e+19, RZ ;  /* 0x5f80000003039823 */ /* 0x000fe400000000ff */
[----:B------:R-:W-:-:S07]  /*0560*/  @!P1 VIADD R8, R8, 0x40 ;  /* 0x0000004008089836 */ /* 0x000fce0000000000 */
.L_x_4:
[----:B------:R-:W-:-:S05]  /*0570*/  LEA R10, R14, 0xc0800000, 0x17 ;  /* 0xc08000000e0a7811 */ /* 0x000fca00078eb8ff */
[----:B------:R-:W-:Y:S02]  /*0580*/  IMAD.IADD R10, R3, 0x1, -R10 ;  /* 0x00000001030a7824 */ /* 0x000fe400078e0a0a */
[----:B------:R-:W-:Y:S02]  /*0590*/  VIADD R3, R12, 0xffffff81 ;  /* 0xffffff810c037836 */ /* 0x000fe40000000000 */
[----:B------:R-:W0:Y:S01]  /*05a0*/  MUFU.RCP R9, R10 ;  /* 0x0000000a00097308 */ /* 0x000e220000001000 */
[----:B------:R-:W-:Y:S01]  /*05b0*/  FADD.FTZ R11, -R10, -RZ ;  /* 0x800000ff0a0b7221 */ /* 0x000fe20000010100 */
[----:B------:R-:W-:-:S03]  /*05c0*/  IMAD R0, R3, -0x800000, R0 ;  /* 0xff80000003007824 */ /* 0x000fc600078e0200 */
[----:B0-----:R-:W-:-:S04]  /*05d0*/  FFMA R12, R9, R11, 1 ;  /* 0x3f800000090c7423 */ /* 0x001fc8000000000b */
[----:B------:R-:W-:-:S04]  /*05e0*/  FFMA R16, R9, R12, R9 ;  /* 0x0000000c09107223 */ /* 0x000fc80000000009 */
[----:B------:R-:W-:-:S04]  /*05f0*/  FFMA R9, R0, R16, RZ ;  /* 0x0000001000097223 */ /* 0x000fc800000000ff */
[----:B------:R-:W-:-:S04]  /*0600*/  FFMA R12, R11, R9, R0 ;  /* 0x000000090b0c7223 */ /* 0x000fc80000000000 */
[----:B------:R-:W-:Y:S01]  /*0610*/  FFMA R13, R16, R12, R9 ;  /* 0x0000000c100d7223 */ /* 0x000fe20000000009 */
[----:B------:R-:W-:-:S03]  /*0620*/  IADD3 R9, PT, PT, R3, 0x7f, -R14 ;  /* 0x0000007f03097810 */ /* 0x000fc60007ffe80e */
[----:B------:R-:W-:Y:S02]  /*0630*/  FFMA R12, R11, R13, R0 ;  /* 0x0000000d0b0c7223 */ /* 0x000fe40000000000 */
[----:B------:R-:W-:Y:S02]  /*0640*/  IMAD.IADD R9, R9, 0x1, R8 ;  /* 0x0000000109097824 */ /* 0x000fe400078e0208 */
[----:B------:R-:W-:-:S05]  /*0650*/  FFMA R0, R16, R12, R13 ;  /* 0x0000000c10007223 */ /* 0x000fca000000000d */
[----:B------:R-:W-:-:S04]  /*0660*/  SHF.R.U32.HI R3, RZ, 0x17, R0 ;  /* 0x00000017ff037819 */ /* 0x000fc80000011600 */
[----:B------:R-:W-:-:S05]  /*0670*/  LOP3.LUT R3, R3, 0xff, RZ, 0xc0, !PT ;  /* 0x000000ff03037812 */ /* 0x000fca00078ec0ff */
[----:B------:R-:W-:-:S04]  /*0680*/  IMAD.IADD R11, R3, 0x1, R9 ;  /* 0x00000001030b7824 */ /* 0x000fc800078e0209 */
[----:B------:R-:W-:-:S05]  /*0690*/  VIADD R3, R11, 0xffffffff ;  /* 0xffffffff0b037836 */ /* 0x000fca0000000000 */
[----:B------:R-:W-:-:S13]  /*06a0*/  ISETP.GE.U32.AND P0, PT, R3, 0xfe, PT ;  /* 0x000000fe0300780c */ /* 0x000fda0003f06070 */
[----:B------:R-:W-:Y:S05]  /*06b0*/  @!P0 BRA `(.L_x_9) ;  /* 0x0000000000808947 */ /* 0x000fea0003800000 */
[----:B------:R-:W-:-:S13]  /*06c0*/  ISETP.GT.AND P0, PT, R11, 0xfe, PT ;  /* 0x000000fe0b00780c */ /* 0x000fda0003f04270 */
[----:B------:R-:W-:Y:S05]  /*06d0*/  @P0 BRA `(.L_x_10) ;  /* 0x00000000006c0947 */ /* 0x000fea0003800000 */
[----:B------:R-:W-:-:S13]  /*06e0*/  ISETP.GE.AND P0, PT, R11, 0x1, PT ;  /* 0x000000010b00780c */ /* 0x000fda0003f06270 */
[----:B------:R-:W-:Y:S05]  /*06f0*/  @P0 BRA `(.L_x_11) ;  /* 0x0000000000980947 */ /* 0x000fea0003800000 */
[----:B------:R-:W-:Y:S02]  /*0700*/  ISETP.GE.AND P0, PT, R11, -0x18, PT ;  /* 0xffffffe80b00780c */ /* 0x000fe40003f06270 */
[----:B------:R-:W-:-:S11]  /*0710*/  LOP3.LUT R0, R0, 0x80000000, RZ, 0xc0, !PT ;  /* 0x8000000000007812 */ /* 0x000fd600078ec0ff */
[----:B------:R-:W-:Y:S05]  /*0720*/  @!P0 BRA `(.L_x_11) ;  /* 0x00000000008c8947 */ /* 0x000fea0003800000 */
[CCC-:B------:R-:W-:Y:S01]  /*0730*/  FFMA.RZ R3, R16.reuse, R12.reuse, R13.reuse ;  /* 0x0000000c10037223 */ /* 0x1c0fe2000000c00d */
[C---:B------:R-:W-:Y:S02]  /*0740*/  VIADD R10, R11.reuse, 0x20 ;  /* 0x000000200b0a7836 */ /* 0x040fe40000000000 */
[CCC-:B------:R-:W-:Y:S01]  /*0750*/  FFMA.RM R8, R16.reuse, R12.reuse, R13.reuse ;  /* 0x0000000c10087223 */ /* 0x1c0fe2000000400d */
[----:B------:R-:W-:Y:S02]  /*0760*/  ISETP.NE.AND P2, PT, R11, RZ, PT ;  /* 0x000000ff0b00720c */ /* 0x000fe40003f45270 */
[----:B------:R-:W-:Y:S01]  /*0770*/  LOP3.LUT R9, R3, 0x7fffff, RZ, 0xc0, !PT ;  /* 0x007fffff03097812 */ /* 0x000fe200078ec0ff */
[----:B------:R-:W-:Y:S01]  /*0780*/  FFMA.RP R3, R16, R12, R13 ;  /* 0x0000000c10037223 */ /* 0x000fe2000000800d */
[----:B------:R-:W-:Y:S01]  /*0790*/  ISETP.NE.AND P1, PT, R11, RZ, PT ;  /* 0x000000ff0b00720c */ /* 0x000fe20003f25270 */
[----:B------:R-:W-:Y:S01]  /*07a0*/  IMAD.MOV R11, RZ, RZ, -R11 ;  /* 0x000000ffff0b7224 */ /* 0x000fe200078e0a0b */
[----:B------:R-:W-:-:S02]  /*07b0*/  LOP3.LUT R9, R9, 0x800000, RZ, 0xfc, !PT ;  /* 0x0080000009097812 */ /* 0x000fc400078efcff */
[----:B------:R-:W-:Y:S02]  /*07c0*/  FSETP.NEU.FTZ.AND P0, PT, R3, R8, PT ;  /* 0x000000080300720b */ /* 0x000fe40003f1d000 */
[----:B------:R-:W-:Y:S02]  /*07d0*/  SHF.L.U32 R10, R9, R10, RZ ;  /* 0x0000000a090a7219 */ /* 0x000fe400000006ff */
[----:B------:R-:W-:Y:S02]  /*07e0*/  SEL R8, R11, RZ, P2 ;  /* 0x000000ff0b087207 */ /* 0x000fe40001000000 */
[----:B------:R-:W-:Y:S02]  /*07f0*/  ISETP.NE.AND P1, PT, R10, RZ, P1 ;  /* 0x000000ff0a00720c */ /* 0x000fe40000f25270 */
[----:B------:R-:W-:Y:S02]  /*0800*/  SHF.R.U32.HI R8, RZ, R8, R9 ;  /* 0x00000008ff087219 */ /* 0x000fe40000011609 */
[----:B------:R-:W-:-:S02]  /*0810*/  PLOP3.LUT P0, PT, P0, P1, PT, 0xf8, 0x8f ;  /* 0x00000000008f781c */ /* 0x000fc40000703f70 */
[----:B------:R-:W-:Y:S02]  /*0820*/  SHF.R.U32.HI R10, RZ, 0x1, R8 ;  /* 0x00000001ff0a7819 */ /* 0x000fe40000011608 */
[----:B------:R-:W-:-:S04]  /*0830*/  SEL R3, RZ, 0x1, !P0 ;  /* 0x00000001ff037807 */ /* 0x000fc80004000000 */
[----:B------:R-:W-:-:S04]  /*0840*/  LOP3.LUT R3, R3, 0x1, R10, 0xf8, !PT ;  /* 0x0000000103037812 */ /* 0x000fc800078ef80a */
[----:B------:R-:W-:-:S05]  /*0850*/  LOP3.LUT R3, R3, R8, RZ, 0xc0, !PT ;  /* 0x0000000803037212 */ /* 0x000fca00078ec0ff */
[----:B------:R-:W-:-:S05]  /*0860*/  IMAD.IADD R3, R10, 0x1, R3 ;  /* 0x000000010a037824 */ /* 0x000fca00078e0203 */
[----:B------:R-:W-:Y:S01]  /*0870*/  LOP3.LUT R0, R3, R0, RZ, 0xfc, !PT ;  /* 0x0000000003007212 */ /* 0x000fe200078efcff */
[----:B------:R-:W-:Y:S06]  /*0880*/  BRA `(.L_x_11) ;  /* 0x0000000000347947 */ /* 0x000fec0003800000 */
.L_x_10:
[----:B------:R-:W-:-:S04]  /*0890*/  LOP3.LUT R0, R0, 0x80000000, RZ, 0xc0, !PT ;  /* 0x8000000000007812 */ /* 0x000fc800078ec0ff */
[----:B------:R-:W-:Y:S01]  /*08a0*/  LOP3.LUT R0, R0, 0x7f800000, RZ, 0xfc, !PT ;  /* 0x7f80000000007812 */ /* 0x000fe200078efcff */
[----:B------:R-:W-:Y:S06]  /*08b0*/  BRA `(.L_x_11) ;  /* 0x0000000000287947 */ /* 0x000fec0003800000 */
.L_x_9:
[----:B------:R-:W-:Y:S01]  /*08c0*/  IMAD R0, R9, 0x800000, R0 ;  /* 0x0080000009007824 */ /* 0x000fe200078e0200 */
[----:B------:R-:W-:Y:S06]  /*08d0*/  BRA `(.L_x_11) ;  /* 0x0000000000207947 */ /* 0x000fec0003800000 */
.L_x_8:
[----:B------:R-:W-:-:S04]  /*08e0*/  LOP3.LUT R0, R3, 0x80000000, R0, 0x48, !PT ;  /* 0x8000000003007812 */ /* 0x000fc800078e4800 */
[----:B------:R-:W-:Y:S01]  /*08f0*/  LOP3.LUT R0, R0, 0x7f800000, RZ, 0xfc, !PT ;  /* 0x7f80000000007812 */ /* 0x000fe200078efcff */
[----:B------:R-:W-:Y:S06]  /*0900*/  BRA `(.L_x_11) ;  /* 0x0000000000147947 */ /* 0x000fec0003800000 */
.L_x_7:
[----:B------:R-:W-:Y:S01]  /*0910*/  LOP3.LUT R0, R3, 0x80000000, R0, 0x48, !PT ;  /* 0x8000000003007812 */ /* 0x000fe200078e4800 */
[----:B------:R-:W-:Y:S06]  /*0920*/  BRA `(.L_x_11) ;  /* 0x00000000000c7947 */ /* 0x000fec0003800000 */
.L_x_6:
[----:B------:R-:W0:Y:S01]  /*0930*/  MUFU.RSQ R0, -QNAN ;  /* 0xffc0000000007908 */ /* 0x000e220000001400 */
[----:B------:R-:W-:Y:S05]  /*0940*/  BRA `(.L_x_11) ;  /* 0x0000000000047947 */ /* 0x000fea0003800000 */
.L_x_5:
[----:B------:R-:W-:-:S07]  /*0950*/  FADD.FTZ R0, R0, R3 ;  /* 0x0000000300007221 */ /* 0x000fce0000010000 */
.L_x_11:
[----:B------:R-:W-:-:S04]  /*0960*/  IMAD.MOV.U32 R3, RZ, RZ, 0x0 ;  /* 0x00000000ff037424 */ /* 0x000fc800078e00ff */
[----:B0-----:R-:W-:Y:S05]  /*0970*/  RET.REL.NODEC R2 `(_Z14diag_normalizePfS_ii) ;  /* 0xfffffff402a07950 */ /* 0x001fea0003c3ffff */
.L_x_12:
        /* <DEDUP_REMOVED lines=16> */
.L_x_29:


//--------------------- .text._Z16nodiag_normalizePfS_ii --------------------------
	.section	.text._Z16nodiag_normalizePfS_ii,"ax",@progbits
	.align	128
        .global         _Z16nodiag_normalizePfS_ii
        .type           _Z16nodiag_normalizePfS_ii,@function
        .size           _Z16nodiag_normalizePfS_ii,(.L_x_30 - _Z16nodiag_normalizePfS_ii)
        .other          _Z16nodiag_normalizePfS_ii,@"STO_CUDA_ENTRY STV_DEFAULT"
_Z16nodiag_normalizePfS_ii:
.text._Z16nodiag_normalizePfS_ii:
        /* <DEDUP_REMOVED lines=13> */
[----:B------:R-:W0:Y:S01]  /*00d0*/  LDC R8, c[0x0][0x394] ;  /* 0x0000e500ff087b82 */ /* 0x000e220000000800 */
[----:B------:R-:W-:-:S04]  /*00e0*/  ISETP.NE.AND P0, PT, R0, R3, PT ;  /* 0x000000030000720c */ /* 0x000fc80003f05270 */
[----:B0-----:R-:W-:-:S13]  /*00f0*/  ISETP.NE.OR P0, PT, R0, R8, !P0 ;  /* 0x000000080000720c */ /* 0x001fda0004705670 */
[----:B------:R-:W-:Y:S05]  /*0100*/  @P0 EXIT ;  /* 0x000000000000094d */ /* 0x000fea0003800000 */
[----:B------:R-:W0:Y:S01]  /*0110*/  LDC.64 R4, c[0x0][0x380] ;  /* 0x0000e000ff047b82 */ /* 0x000e220000000a00 */
[----:B------:R-:W1:Y:S01]  /*0120*/  LDCU.64 UR4, c[0x0][0x358] ;  /* 0x00006b00ff0477ac */ /* 0x000e620008000a00 */
[----:B------:R-:W-:-:S06]  /*0130*/  IMAD R9, R8, UR6, R8 ;  /* 0x0000000608097c24 */ /* 0x000fcc000f8e0208 */
[----:B------:R-:W2:Y:S01]  /*0140*/  LDC.64 R6, c[0x0][0x388] ;  /* 0x0000e200ff067b82 */ /* 0x000ea20000000a00 */
[----:B------:R-:W-:Y:S02]  /*0150*/  IMAD R8, R8, UR6, R3 ;  /* 0x0000000608087c24 */ /* 0x000fe4000f8e0203 */
[----:B0-----:R-:W-:-:S05]  /*0160*/  IMAD.WIDE R4, R9, 0x4, R4 ;  /* 0x0000000409047825 */ /* 0x001fca00078e0204 */
[----:B-1----:R-:W3:Y:S01]  /*0170*/  LDG.E R9, desc[UR4][R4.64] ;  /* 0x0000000404097981 */ /* 0x002ee2000c1e1900 */
[----:B--2---:R-:W-:-:S05]  /*0180*/  IMAD.WIDE R6, R8, 0x4, R6 ;  /* 0x0000000408067825 */ /* 0x004fca00078e0206 */
[----:B------:R-:W2:Y:S01]  /*0190*/  LDG.E R0, desc[UR4][R6.64] ;  /* 0x0000000406007981 */ /* 0x000ea2000c1e1900 */
[----:B------:R-:W-:Y:S01]  /*01a0*/  BSSY.RECONVERGENT B0, `(.L_x_13) ;  /* 0x000000d000007945 */ /* 0x000fe20003800200 */
        /* <DEDUP_REMOVED lines=8> */
[----:B------:R-:W-:Y:S01]  /*0230*/  IMAD.MOV.U32 R3, RZ, RZ, R9 ;  /* 0x000000ffff037224 */ /* 0x000fe200078e0009 */
[----:B------:R-:W-:-:S07]  /*0240*/  MOV R2, 0x260 ;  /* 0x0000026000027802 */ /* 0x000fce0000000f00 */
[----:B------:R-:W-:Y:S05]  /*0250*/  CALL.REL.NOINC `($__internal_1_$__cuda_sm3x_div_rn_noftz_f32_slowpath) ;  /* 0x00000000005c7944 */ /* 0x000fea0003c00000 */
[----:B------:R-:W-:-:S07]  /*0260*/  IMAD.MOV.U32 R11, RZ, RZ, R0 ;  /* 0x000000ffff0b7224 */ /* 0x000fce00078e0000 */
.L_x_14:
[----:B------:R-:W-:Y:S05]  /*0270*/  BSYNC.RECONVERGENT B0 ;  /* 0x0000000000007941 */ /* 0x000fea0003800200 */
.L_x_13:
[----:B------:R-:W0:Y:S01]  /*0280*/  LDC.64 R2, c[0x0][0x380] ;  /* 0x0000e000ff027b82 */ /* 0x000e220000000a00 */
[----:B------:R1:W-:Y:S04]  /*0290*/  STG.E desc[UR4][R6.64], R11 ;  /* 0x0000000b06007986 */ /* 0x0003e8000c101904 */
[----:B------:R-:W2:Y:S01]  /*02a0*/  LDG.E R5, desc[UR4][R4.64] ;  /* 0x0000000404057981 */ /* 0x000ea2000c1e1900 */
[----:B0-----:R-:W-:-:S05]  /*02b0*/  IMAD.WIDE R8, R8, 0x4, R2 ;  /* 0x0000000408087825 */ /* 0x001fca00078e0202 */
[----:B------:R-:W3:Y:S01]  /*02c0*/  LDG.E R0, desc[UR4][R8.64] ;  /* 0x0000000408007981 */ /* 0x000ee2000c1e1900 */
[----:B------:R-:W-:Y:S01]  /*02d0*/  BSSY.RECONVERGENT B0, `(.L_x_15) ;  /* 0x000000d000007945 */ /* 0x000fe20003800200 */
[----:B--2---:R-:W0:Y:S02]  /*02e0*/  MUFU.RCP R2, R5 ;  /* 0x0000000500027308 */ /* 0x004e240000001000 */
[----:B0-----:R-:W-:-:S04]  /*02f0*/  FFMA R3, -R5, R2, 1 ;  /* 0x3f80000005037423 */ /* 0x001fc80000000102 */
[----:B------:R-:W-:Y:S02]  /*0300*/  FFMA R3, R2, R3, R2 ;  /* 0x0000000302037223 */ /* 0x000fe40000000002 */
[----:B---3--:R-:W0:Y:S02]  /*0310*/  FCHK P0, R0, R5 ;  /* 0x0000000500007302 */ /* 0x008e240000000000 */
[----:B------:R-:W-:-:S04]  /*0320*/  FFMA R2, R0, R3, RZ ;  /* 0x0000000300027223 */ /* 0x000fc800000000ff */
[----:B------:R-:W-:-:S04]  /*0330*/  FFMA R10, -R5, R2, R0 ;  /* 0x00000002050a7223 */ /* 0x000fc80000000100 */
[----:B------:R-:W-:Y:S01]  /*0340*/  FFMA R3, R3, R10, R2 ;  /* 0x0000000a03037223 */ /* 0x000fe20000000002 */
[----:B01----:R-:W-:Y:S06]  /*0350*/  @!P0 BRA `(.L_x_16) ;  /* 0x0000000000108947 */ /* 0x003fec0003800000 */
[----:B------:R-:W-:Y:S01]  /*0360*/  IMAD.MOV.U32 R3, RZ, RZ, R5 ;  /* 0x000000ffff037224 */ /* 0x000fe200078e0005 */
[----:B------:R-:W-:-:S07]  /*0370*/  MOV R2, 0x390 ;  /* 0x0000039000027802 */ /* 0x000fce0000000f00 */
[----:B------:R-:W-:Y:S05]  /*0380*/  CALL.REL.NOINC `($__internal_1_$__cuda_sm3x_div_rn_noftz_f32_slowpath) ;  /* 0x0000000000107944 */ /* 0x000fea0003c00000 */
[----:B------:R-:W-:-:S07]  /*0390*/  IMAD.MOV.U32 R3, RZ, RZ, R0 ;  /* 0x000000ffff037224 */ /* 0x000fce00078e0000 */
.L_x_16:
[----:B------:R-:W-:Y:S05]  /*03a0*/  BSYNC.RECONVERGENT B0 ;  /* 0x0000000000007941 */ /* 0x000fea0003800200 */
.L_x_15:
[----:B------:R-:W-:Y:S01]  /*03b0*/  STG.E desc[UR4][R8.64], R3 ;  /* 0x0000000308007986 */ /* 0x000fe2000c101904 */
[----:B------:R-:W-:Y:S05]  /*03c0*/  EXIT ;  /* 0x000000000000794d */ /* 0x000fea0003800000 */
        .weak           $__internal_1_$__cuda_sm3x_div_rn_noftz_f32_slowpath
        .type           $__internal_1_$__cuda_sm3x_div_rn_noftz_f32_slowpath,@function
        .size           $__internal_1_$__cuda_sm3x_div_rn_noftz_f32_slowpath,(.L_x_30 - $__internal_1_$__cuda_sm3x_div_rn_noftz_f32_slowpath)
$__internal_1_$__cuda_sm3x_div_rn_noftz_f32_slowpath:
[----:B------:R-:W-:Y:S01]  /*03d0*/  SHF.R.U32.HI R11, RZ, 0x17, R3 ;  /* 0x00000017ff0b7819 */ /* 0x000fe20000011603 */
[----:B------:R-:W-:Y:S01]  /*03e0*/  BSSY.RECONVERGENT B1, `(.L_x_17) ;  /* 0x0000062000017945 */ /* 0x000fe20003800200 */
        /* <DEDUP_REMOVED lines=32> */
.L_x_18:
[----:B------:R-:W-:Y:S01]  /*05f0*/  LEA R12, R11, 0xc0800000, 0x17 ;  /* 0xc08000000b0c7811 */ /* 0x000fe200078eb8ff */
[----:B------:R-:W-:Y:S04]  /*0600*/  BSSY.RECONVERGENT B2, `(.L_x_23) ;  /* 0x0000036000027945 */ /* 0x000fe80003800200 */
[----:B------:R-:W-:Y:S02]  /*0610*/  IMAD.IADD R12, R3, 0x1, -R12 ;  /* 0x00000001030c7824 */ /* 0x000fe400078e0a0c */
[----:B------:R-:W-:Y:S02]  /*0620*/  VIADD R3, R14, 0xffffff81 ;  /* 0xffffff810e037836 */ /* 0x000fe40000000000 */
[----:B------:R-:W0:Y:S01]  /*0630*/  MUFU.RCP R13, R12 ;  /* 0x0000000c000d7308 */ /* 0x000e220000001000 */
[----:B------:R-:W-:Y:S01]  /*0640*/  FADD.FTZ R15, -R12, -RZ ;  /* 0x800000ff0c0f7221 */ /* 0x000fe20000010100 */
[C---:B------:R-:W-:Y:S01]  /*0650*/  IMAD R0, R3.reuse, -0x800000, R0 ;  /* 0xff80000003007824 */ /* 0x040fe200078e0200 */
[----:B------:R-:W-:-:S05]  /*0660*/  IADD3 R11, PT, PT, R3, 0x7f, -R11 ;  /* 0x0000007f030b7810 */ /* 0x000fca0007ffe80b */
[----:B------:R-:W-:Y:S02]  /*0670*/  IMAD.IADD R11, R11, 0x1, R10 ;  /* 0x000000010b0b7824 */ /* 0x000fe400078e020a */
[----:B0-----:R-:W-:-:S04]  /*0680*/  FFMA R14, R13, R15, 1 ;  /* 0x3f8000000d0e7423 */ /* 0x001fc8000000000f */
[----:B------:R-:W-:-:S04]  /*0690*/  FFMA R16, R13, R14, R13 ;  /* 0x0000000e0d107223 */ /* 0x000fc8000000000d */
[----:B------:R-:W-:-:S04]  /*06a0*/  FFMA R13, R0, R16, RZ ;  /* 0x00000010000d7223 */ /* 0x000fc800000000ff */
[----:B------:R-:W-:-:S04]  /*06b0*/  FFMA R14, R15, R13, R0 ;  /* 0x0000000d0f0e7223 */ /* 0x000fc80000000000 */
[----:B------:R-:W-:-:S04]  /*06c0*/  FFMA R13, R16, R14, R13 ;  /* 0x0000000e100d7223 */ /* 0x000fc8000000000d */
[----:B------:R-:W-:-:S04]  /*06d0*/  FFMA R14, R15, R13, R0 ;  /* 0x0000000d0f0e7223 */ /* 0x000fc80000000000 */
        /* <DEDUP_REMOVED lines=20> */
[----:B------:R-:W-:Y:S01]  /*0820*/  IMAD.MOV R13, RZ, RZ, -R15 ;  /* 0x000000ffff0d7224 */ /* 0x000fe200078e0a0f */
[----:B------:R-:W-:Y:S02]  /*0830*/  ISETP.NE.AND P1, PT, R15, RZ, PT ;  /* 0x000000ff0f00720c */ /* 0x000fe40003f25270 */
        /* <DEDUP_REMOVED lines=14> */
.L_x_25:
[----:B------:R-:W-:-:S04]  /*0920*/  LOP3.LUT R0, R0, 0x80000000, RZ, 0xc0, !PT ;  /* 0x8000000000007812 */ /* 0x000fc800078ec0ff */
[----:B------:R-:W-:Y:S01]  /*0930*/  LOP3.LUT R0, R0, 0x7f800000, RZ, 0xfc, !PT ;  /* 0x7f80000000007812 */ /* 0x000fe200078efcff */
[----:B------:R-:W-:Y:S06]  /*0940*/  BRA `(.L_x_26) ;  /* 0x0000000000047947 */ /* 0x000fec0003800000 */
.L_x_24:
[----:B------:R-:W-:-:S07]  /*0950*/  IMAD R0, R11, 0x800000, R0 ;  /* 0x008000000b007824 */ /* 0x000fce00078e0200 */
.L_x_26:
[----:B------:R-:W-:Y:S05]  /*0960*/  BSYNC.RECONVERGENT B2 ;  /* 0x0000000000027941 */ /* 0x000fea0003800200 */
.L_x_23:
[----:B------:R-:W-:Y:S05]  /*0970*/  BRA `(.L_x_27) ;  /* 0x0000000000207947 */ /* 0x000fea0003800000 */
.L_x_22:
[----:B------:R-:W-:-:S04]  /*0980*/  LOP3.LUT R0, R3, 0x80000000, R0, 0x48, !PT ;  /* 0x8000000003007812 */ /* 0x000fc800078e4800 */
[----:B------:R-:W-:Y:S01]  /*0990*/  LOP3.LUT R0, R0, 0x7f800000, RZ, 0xfc, !PT ;  /* 0x7f80000000007812 */ /* 0x000fe200078efcff */
[----:B------:R-:W-:Y:S06]  /*09a0*/  BRA `(.L_x_27) ;  /* 0x0000000000147947 */ /* 0x000fec0003800000 */
.L_x_21:
[----:B------:R-:W-:Y:S01]  /*09b0*/  LOP3.LUT R0, R3, 0x80000000, R0, 0x48, !PT ;  /* 0x8000000003007812 */ /* 0x000fe200078e4800 */
[----:B------:R-:W-:Y:S06]  /*09c0*/  BRA `(.L_x_27) ;  /* 0x00000000000c7947 */ /* 0x000fec0003800000 */
.L_x_20:
[----:B------:R-:W0:Y:S01]  /*09d0*/  MUFU.RSQ R0, -QNAN ;  /* 0xffc0000000007908 */ /* 0x000e220000001400 */
[----:B------:R-:W-:Y:S05]  /*09e0*/  BRA `(.L_x_27) ;  /* 0x0000000000047947 */ /* 0x000fea0003800000 */
.L_x_19:
[----:B------:R-:W-:-:S07]  /*09f0*/  FADD.FTZ R0, R0, R3 ;  /* 0x0000000300007221 */ /* 0x000fce0000010000 */
.L_x_27:
[----:B------:R-:W-:Y:S05]  /*0a00*/  BSYNC.RECONVERGENT B1 ;  /* 0x0000000000017941 */ /* 0x000fea0003800200 */
.L_x_17:
[----:B------:R-:W-:-:S04]  /*0a10*/  IMAD.MOV.U32 R3, RZ, RZ, 0x0 ;  /* 0x00000000ff037424 */ /* 0x000fc800078e00ff */
[----:B0-----:R-:W-:Y:S05]  /*0a20*/  RET.REL.NODEC R2 `(_Z16nodiag_normalizePfS_ii) ;  /* 0xfffffff402747950 */ /* 0x001fea0003c3ffff */
.L_x_28:
        /* <DEDUP_REMOVED lines=13> */
.L_x_30:


//--------------------- .nv.shared.reserved.0     --------------------------
	.section	.nv.shared.reserved.0,"aw",@nobits
	.weak		__nv_reservedSMEM_offset_0_alias
	.size		__nv_reservedSMEM_offset_0_alias, 0, 64
	.other		__nv_reservedSMEM_offset_0_alias,@"STO_CUDA_RESERVED_SHARED STV_DEFAULT"
__nv_reservedSMEM_offset_0_alias:
	.zero		0
	.zero		64


//--------------------- .nv.constant0._Z8set_zeroPfS_ii --------------------------
	.section	.nv.constant0._Z8set_zeroPfS_ii,"a",@progbits
	.sectionflags	@""
	.align	4
.nv.constant0._Z8set_zeroPfS_ii:
	.zero		920


//--------------------- .nv.constant0._Z11gaussjordanPfS_ii --------------------------
	.section	.nv.constant0._Z11gaussjordanPfS_ii,"a",@progbits
	.sectionflags	@""
	.align	4
.nv.constant0._Z11gaussjordanPfS_ii:
	.zero		920


//--------------------- .nv.constant0._Z14diag_normalizePfS_ii --------------------------
	.section	.nv.constant0._Z14diag_normalizePfS_ii,"a",@progbits
	.sectionflags	@""
	.align	4
.nv.constant0._Z14diag_normalizePfS_ii:
	.zero		920


//--------------------- .nv.constant0._Z16nodiag_normalizePfS_ii --------------------------
	.section	.nv.constant0._Z16nodiag_normalizePfS_ii,"a",@progbits
	.sectionflags	@""
	.align	4
.nv.constant0._Z16nodiag_normalizePfS_ii:
	.zero		920


//--------------------- SYMBOLS --------------------------

	.type		.nv.reservedSmem.offset0,@object
	.size		.nv.reservedSmem.offset0,0x4
